	.headerflags	@"EF_CUDA_TEXMODE_UNIFIED EF_CUDA_64BIT_ADDRESS EF_CUDA_ACCELERATORS EF_CUDA_SM90 EF_CUDA_VIRTUAL_SM(EF_CUDA_SM90)"
	.elftype	@"ET_EXEC"


//--------------------- .nv.info                  --------------------------
	.section	.nv.info,"",@"SHT_CUDA_INFO"
	.align	4


	//----- nvinfo : EIATTR_REGCOUNT
	.align		4
        /*0000*/ 	.byte	0x04, 0x2f
        /*0002*/ 	.short	(.L_3 - .L_2)
	.align		4
.L_2:
        /*0004*/ 	.word	index@(triton_poi_fused__native_batch_norm_legit_no_training_convolution_sigmoid_40)
        /*0008*/ 	.word	0x00000013


	//----- nvinfo : EIATTR_MIN_STACK_SIZE
	.align		4
.L_3:
        /*000c*/ 	.byte	0x04, 0x12
        /*000e*/ 	.short	(.L_5 - .L_4)
	.align		4
.L_4:
        /*0010*/ 	.word	index@(triton_poi_fused__native_batch_norm_legit_no_training_convolution_sigmoid_40)
        /*0014*/ 	.word	0x00000000


	//----- nvinfo : EIATTR_FRAME_SIZE
	.align		4
.L_5:
        /*0018*/ 	.byte	0x04, 0x11
        /*001a*/ 	.short	(.L_7 - .L_6)
	.align		4
.L_6:
        /*001c*/ 	.word	index@(triton_poi_fused__native_batch_norm_legit_no_training_convolution_sigmoid_40)
        /*0020*/ 	.word	0x00000000


	//----- nvinfo : EIATTR_MIN_STACK_SIZE
	.align		4
.L_7:
        /*0024*/ 	.byte	0x04, 0x12
        /*0026*/ 	.short	(.L_9 - .L_8)
	.align		4
.L_8:
        /*0028*/ 	.word	index@(triton_poi_fused__native_batch_norm_legit_no_training_convolution_sigmoid_40)
        /*002c*/ 	.word	0x00000000
.L_9:


//--------------------- .nv.info.triton_poi_fused__native_batch_norm_legit_no_training_convolution_sigmoid_40 --------------------------
	.section	.nv.info.triton_poi_fused__native_batch_norm_legit_no_training_convolution_sigmoid_40,"",@"SHT_CUDA_INFO"
	.sectionflags	@""
	.align	4


	//----- nvinfo : EIATTR_CUDA_API_VERSION
	.align		4
        /*0000*/ 	.byte	0x04, 0x37
        /*0002*/ 	.short	(.L_11 - .L_10)
.L_10:
        /*0004*/ 	.word	0x0000007c


	//----- nvinfo : EIATTR_KPARAM_INFO
	.align		4
.L_11:
        /*0008*/ 	.byte	0x04, 0x17
        /*000a*/ 	.short	(.L_13 - .L_12)
.L_12:
        /*000c*/ 	.word	0x00000000
        /*0010*/ 	.short	0x0007
        /*0012*/ 	.short	0x0038
        /*0014*/ 	.byte	0x00, 0xf0, 0x11, 0x00


	//----- nvinfo : EIATTR_KPARAM_INFO
	.align		4
.L_13:
        /*0018*/ 	.byte	0x04, 0x17
        /*001a*/ 	.short	(.L_15 - .L_14)
.L_14:
        /*001c*/ 	.word	0x00000000
        /*0020*/ 	.short	0x0006
        /*0022*/ 	.short	0x0030
        /*0024*/ 	.byte	0x00, 0xf4, 0x21, 0x00


	//----- nvinfo : EIATTR_KPARAM_INFO
	.align		4
.L_15:
        /*0028*/ 	.byte	0x04, 0x17
        /*002a*/ 	.short	(.L_17 - .L_16)
.L_16:
        /*002c*/ 	.word	0x00000000
        /*0030*/ 	.short	0x0005
        /*0032*/ 	.short	0x0028
        /*0034*/ 	.byte	0x00, 0xf4, 0x21, 0x00


	//----- nvinfo : EIATTR_KPARAM_INFO
	.align		4
.L_17:
        /*0038*/ 	.byte	0x04, 0x17
        /*003a*/ 	.short	(.L_19 - .L_18)
.L_18:
        /*003c*/ 	.word	0x00000000
        /*0040*/ 	.short	0x0004
        /*0042*/ 	.short	0x0020
        /*0044*/ 	.byte	0x00, 0xf4, 0x21, 0x00


	//----- nvinfo : EIATTR_KPARAM_INFO
	.align		4
.L_19:
        /*0048*/ 	.byte	0x04, 0x17
        /*004a*/ 	.short	(.L_21 - .L_20)
.L_20:
        /*004c*/ 	.word	0x00000000
        /*0050*/ 	.short	0x0003
        /*0052*/ 	.short	0x0018
        /*0054*/ 	.byte	0x00, 0xf4, 0x21, 0x00


	//----- nvinfo : EIATTR_KPARAM_INFO
	.align		4
.L_21:
        /*0058*/ 	.byte	0x04, 0x17
        /*005a*/ 	.short	(.L_23 - .L_22)
.L_22:
        /*005c*/ 	.word	0x00000000
        /*0060*/ 	.short	0x0002
        /*0062*/ 	.short	0x0010
        /*0064*/ 	.byte	0x00, 0xf4, 0x21, 0x00


	//----- nvinfo : EIATTR_KPARAM_INFO
	.align		4
.L_23:
        /*0068*/ 	.byte	0x04, 0x17
        /*006a*/ 	.short	(.L_25 - .L_24)
.L_24:
        /*006c*/ 	.word	0x00000000
        /*0070*/ 	.short	0x0001
        /*0072*/ 	.short	0x0008
        /*0074*/ 	.byte	0x00, 0xf4, 0x21, 0x00


	//----- nvinfo : EIATTR_KPARAM_INFO
	.align		4
.L_25:
        /*0078*/ 	.byte	0x04, 0x17
        /*007a*/ 	.short	(.L_27 - .L_26)
.L_26:
        /*007c*/ 	.word	0x00000000
        /*0080*/ 	.short	0x0000
        /*0082*/ 	.short	0x0000
        /*0084*/ 	.byte	0x00, 0xf4, 0x21, 0x00


	//----- nvinfo : EIATTR_SPARSE_MMA_MASK
	.align		4
.L_27:
        /*0088*/ 	.byte	0x03, 0x50
        /*008a*/ 	.short	0x0000


	//----- nvinfo : EIATTR_MAXREG_COUNT
	.align		4
        /*008c*/ 	.byte	0x03, 0x1b
        /*008e*/ 	.short	0x00ff


	//----- nvinfo : EIATTR_EXIT_INSTR_OFFSETS
	.align		4
        /*0090*/ 	.byte	0x04, 0x1c
        /*0092*/ 	.short	(.L_29 - .L_28)


	//   ....[0]....
.L_28:
        /*0094*/ 	.word	0x00000430


	//----- nvinfo : EIATTR_REQNTID
	.align		4
.L_29:
        /*0098*/ 	.byte	0x04, 0x10
        /*009a*/ 	.short	(.L_31 - .L_30)
.L_30:
        /*009c*/ 	.word	0x00000080
        /*00a0*/ 	.word	0x00000001
        /*00a4*/ 	.word	0x00000001


	//----- nvinfo : EIATTR_CBANK_PARAM_SIZE
	.align		4
.L_31:
        /*00a8*/ 	.byte	0x03, 0x19
        /*00aa*/ 	.short	0x003c


	//----- nvinfo : EIATTR_PARAM_CBANK
	.align		4
        /*00ac*/ 	.byte	0x04, 0x0a
        /*00ae*/ 	.short	(.L_33 - .L_32)
	.align		4
.L_32:
        /*00b0*/ 	.word	index@(.nv.constant0.triton_poi_fused__native_batch_norm_legit_no_training_convolution_sigmoid_40)
        /*00b4*/ 	.short	0x0210
        /*00b6*/ 	.short	0x003c


	//----- nvinfo : EIATTR_SW_WAR
	.align		4
.L_33:
        /*00b8*/ 	.byte	0x04, 0x36
        /*00ba*/ 	.short	(.L_35 - .L_34)
.L_34:
        /*00bc*/ 	.word	0x00000008
.L_35:


//--------------------- .nv.callgraph             --------------------------
	.section	.nv.callgraph,"",@"SHT_CUDA_CALLGRAPH"
	.align	4
	.sectionentsize	8
	.align		4
        /*0000*/ 	.word	0x00000000
	.align		4
        /*0004*/ 	.word	0xffffffff
	.align		4
        /*0008*/ 	.word	0x00000000
	.align		4
        /*000c*/ 	.word	0xfffffffe
	.align		4
        /*0010*/ 	.word	0x00000000
	.align		4
        /*0014*/ 	.word	0xfffffffd
	.align		4
        /*0018*/ 	.word	0x00000000
	.align		4
        /*001c*/ 	.word	0xfffffffc


//--------------------- .nv.constant4             --------------------------
	.section	.nv.constant4,"a",@progbits
	.align	8
	.align		8
.nv.constant4:
        /*0000*/ 	.dword	_$_str
	.align		8
        /*0008*/ 	.dword	_$_str_$_2


//--------------------- .text.triton_poi_fused__native_batch_norm_legit_no_training_convolution_sigmoid_40 --------------------------
	.section	.text.triton_poi_fused__native_batch_norm_legit_no_training_convolution_sigmoid_40,"ax",@progbits
	.align	128
        .global         triton_poi_fused__native_batch_norm_legit_no_training_convolution_sigmoid_40
        .type           triton_poi_fused__native_batch_norm_legit_no_training_convolution_sigmoid_40,@function
        .size           triton_poi_fused__native_batch_norm_legit_no_training_convolution_sigmoid_40,(.L_x_1 - triton_poi_fused__native_batch_norm_legit_no_training_convolution_sigmoid_40)
        .other          triton_poi_fused__native_batch_norm_legit_no_training_convolution_sigmoid_40,@"STO_CUDA_ENTRY STV_DEFAULT"
triton_poi_fused__native_batch_norm_legit_no_training_convolution_sigmoid_40:
.text.triton_poi_fused__native_batch_norm_legit_no_training_convolution_sigmoid_40:
[----:B------:R-:W-:Y:S08]  /*0000*/  LDC R1, c[0x0][0x28] ;  /* 0x00000a00ff017b82 */ /* 0x000ff00000000800 */
[----:B------:R-:W1:Y:S01]  /*0010*/  LDC.64 R2, c[0x0][0x228] ;  /* 0x00008a00ff027b82 */ /* 0x000e620000000a00 */
[----:B------:R-:W-:Y:S01]  /*0020*/  ULDC.64 UR4, c[0x0][0x208] ;  /* 0x0000820000047ab9 */ /* 0x000fe20000000a00 */
[----:B------:R-:W2:Y:S01]  /*0030*/  S2R R0, SR_TID.X ;  /* 0x0000000000007919 */ /* 0x000ea20000002100 */
[----:B------:R-:W3:Y:S05]  /*0040*/  S2R R15, SR_CTAID.X ;  /* 0x00000000000f7919 */ /* 0x000eea0000002500 */
[----:B------:R-:W4:Y:S01]  /*0050*/  LDC.64 R4, c[0x0][0x210] ;  /* 0x00008400ff047b82 */ /* 0x000f220000000a00 */
[----:B-1----:R4:W5:Y:S07]  /*0060*/  LDG.E R14, desc[UR4][R2.64] ;  /* 0x00000004020e7981 */ /* 0x00296e000c1e1900 */
[----:B------:R-:W1:Y:S08]  /*0070*/  LDC.64 R6, c[0x0][0x218] ;  /* 0x00008600ff067b82 */ /* 0x000e700000000a00 */
[----:B------:R-:W1:Y:S01]  /*0080*/  LDC.64 R8, c[0x0][0x220] ;  /* 0x00008800ff087b82 */ /* 0x000e620000000a00 */
[----:B--2---:R-:W-:-:S04]  /*0090*/  SHF.L.U32 R0, R0, 0x1, RZ ;  /* 0x0000000100007819 */ /* 0x004fc800000006ff */
[----:B------:R-:W-:-:S03]  /*00a0*/  LOP3.LUT R0, R0, 0xfe, RZ, 0xc0, !PT ;  /* 0x000000fe00007812 */ /* 0x000fc600078ec0ff */
[----:B------:R-:W2:Y:S01]  /*00b0*/  LDC.64 R10, c[0x0][0x230] ;  /* 0x00008c00ff0a7b82 */ /* 0x000ea20000000a00 */
[----:B---3--:R-:W-:-:S05]  /*00c0*/  LEA R0, R15, R0, 0x8 ;  /* 0x000000000f007211 */ /* 0x008fca00078e40ff */
[----:B----4-:R-:W-:Y:S02]  /*00d0*/  IMAD.WIDE R2, R0, 0x4, R4 ;  /* 0x0000000400027825 */ /* 0x010fe400078e0204 */
[----:B------:R-:W3:Y:S01]  /*00e0*/  LDC.64 R12, c[0x0][0x238] ;  /* 0x00008e00ff0c7b82 */ /* 0x000ee20000000a00 */
[----:B-1----:R1:W4:Y:S04]  /*00f0*/  LDG.E R7, desc[UR4][R6.64] ;  /* 0x0000000406077981 */ /* 0x002328000c1e1900 */
[----:B------:R-:W4:Y:S04]  /*0100*/  LDG.E.64 R4, desc[UR4][R2.64] ;  /* 0x0000000402047981 */ /* 0x000f28000c1e1b00 */
[----:B0-----:R-:W4:Y:S04]  /*0110*/  LDG.E R8, desc[UR4][R8.64] ;  /* 0x0000000408087981 */ /* 0x001f28000c1e1900 */
[----:B--2---:R-:W2:Y:S04]  /*0120*/  LDG.E R10, desc[UR4][R10.64] ;  /* 0x000000040a0a7981 */ /* 0x004ea8000c1e1900 */
[----:B---3--:R-:W2:Y:S01]  /*0130*/  LDG.E R13, desc[UR4][R12.64] ;  /* 0x000000040c0d7981 */ /* 0x008ea2000c1e1900 */
[----:B-1----:R-:W-:Y:S01]  /*0140*/  HFMA2.MMA R6, -RZ, RZ, 1.625, 0 ;  /* 0x3e800000ff067435 */ /* 0x002fe200000001ff */
[----:B-----5:R-:W-:-:S04]  /*0150*/  FADD R14, R14, 9.9999997473787516356e-06 ;  /* 0x3727c5ac0e0e7421 */ /* 0x020fc80000000000 */
[----:B------:R-:W0:Y:S02]  /*0160*/  MUFU.SQRT R15, R14 ;  /* 0x0000000e000f7308 */ /* 0x000e240000002000 */
[C---:B0-----:R-:W-:Y:S02]  /*0170*/  FSETP.GT.AND P0, PT, R15.reuse, 8.50705917302346158658e+37, PT ;  /* 0x7e8000000f00780b */ /* 0x041fe40003f04000 */
[----:B------:R-:W-:Y:S02]  /*0180*/  FSETP.GEU.AND P1, PT, R15, 1.175494350822287508e-38, PT ;  /* 0x008000000f00780b */ /* 0x000fe40003f2e000 */
[----:B------:R-:W-:Y:S01]  /*0190*/  FSEL R16, R6, 1, P0 ;  /* 0x3f80000006107808 */ /* 0x000fe20000000000 */
[--C-:B----4-:R-:W-:Y:S01]  /*01a0*/  FADD R4, R4, R7.reuse ;  /* 0x0000000704047221 */ /* 0x110fe20000000000 */
[----:B------:R-:W-:-:S07]  /*01b0*/  FADD R5, R5, R7 ;  /* 0x0000000705057221 */ /* 0x000fce0000000000 */
[----:B------:R-:W-:Y:S02]  /*01c0*/  @P0 FMUL R15, R15, 0.25 ;  /* 0x3e8000000f0f0820 */ /* 0x000fe40000400000 */
[----:B------:R-:W-:Y:S01]  /*01d0*/  @!P1 FMUL R16, R16, 16777216 ;  /* 0x4b80000010109820 */ /* 0x000fe20000400000 */
[C---:B------:R-:W-:Y:S01]  /*01e0*/  FADD R7, -R8.reuse, R4 ;  /* 0x0000000408077221 */ /* 0x040fe20000000100 */
[----:B------:R-:W-:Y:S01]  /*01f0*/  @!P1 FMUL R15, R15, 16777216 ;  /* 0x4b8000000f0f9820 */ /* 0x000fe20000400000 */
[----:B------:R-:W-:Y:S01]  /*0200*/  FADD R8, -R8, R5 ;  /* 0x0000000508087221 */ /* 0x000fe20000000100 */
[----:B------:R-:W-:Y:S04]  /*0210*/  STG.E.64 desc[UR4][R2.64], R4 ;  /* 0x0000000402007986 */ /* 0x000fe8000c101b04 */
[----:B------:R-:W0:Y:S02]  /*0220*/  MUFU.RCP R15, R15 ;  /* 0x0000000f000f7308 */ /* 0x000e240000001000 */
[----:B0-----:R-:W-:-:S04]  /*0230*/  FMUL R16, R15, R16 ;  /* 0x000000100f107220 */ /* 0x001fc80000400000 */
[-C--:B------:R-:W-:Y:S01]  /*0240*/  FMUL R7, R7, R16.reuse ;  /* 0x0000001007077220 */ /* 0x080fe20000400000 */
[----:B------:R-:W-:-:S03]  /*0250*/  FMUL R8, R8, R16 ;  /* 0x0000001008087220 */ /* 0x000fc60000400000 */
[C-C-:B--2---:R-:W-:Y:S01]  /*0260*/  FFMA R7, R10.reuse, R7, R13.reuse ;  /* 0x000000070a077223 */ /* 0x144fe2000000000d */
[----:B------:R-:W-:-:S03]  /*0270*/  FFMA R8, R10, R8, R13 ;  /* 0x000000080a087223 */ /* 0x000fc6000000000d */
[----:B------:R-:W-:Y:S01]  /*0280*/  FADD R7, RZ, -R7 ;  /* 0x80000007ff077221 */ /* 0x000fe20000000000 */
[----:B------:R-:W-:-:S03]  /*0290*/  FADD R8, RZ, -R8 ;  /* 0x80000008ff087221 */ /* 0x000fc60000000000 */
[----:B------:R-:W-:Y:S01]  /*02a0*/  FMUL R7, R7, 1.4426950216293334961 ;  /* 0x3fb8aa3b07077820 */ /* 0x000fe20000400000 */
[----:B------:R-:W-:-:S04]  /*02b0*/  FMUL R10, R8, 1.4426950216293334961 ;  /* 0x3fb8aa3b080a7820 */ /* 0x000fc80000400000 */
[----:B------:R-:W-:Y:S02]  /*02c0*/  FSETP.GEU.AND P0, PT, R7, -126, PT ;  /* 0xc2fc00000700780b */ /* 0x000fe40003f0e000 */
[----:B------:R-:W-:-:S11]  /*02d0*/  FSETP.GEU.AND P1, PT, R10, -126, PT ;  /* 0xc2fc00000a00780b */ /* 0x000fd60003f2e000 */
[----:B------:R-:W-:Y:S02]  /*02e0*/  @!P0 FMUL R7, R7, 0.5 ;  /* 0x3f00000007078820 */ /* 0x000fe40000400000 */
[----:B------:R-:W-:Y:S02]  /*02f0*/  @!P1 FMUL R10, R10, 0.5 ;  /* 0x3f0000000a0a9820 */ /* 0x000fe40000400000 */
[----:B------:R-:W0:Y:S08]  /*0300*/  MUFU.EX2 R8, R7 ;  /* 0x0000000700087308 */ /* 0x000e300000000800 */
[----:B------:R-:W1:Y:S01]  /*0310*/  MUFU.EX2 R9, R10 ;  /* 0x0000000a00097308 */ /* 0x000e620000000800 */
[----:B0-----:R-:W-:-:S04]  /*0320*/  @!P0 FMUL R8, R8, R8 ;  /* 0x0000000808088220 */ /* 0x001fc80000400000 */
[----:B------:R-:W-:Y:S01]  /*0330*/  FADD R11, R8, 1 ;  /* 0x3f800000080b7421 */ /* 0x000fe20000000000 */
[----:B-1----:R-:W-:-:S04]  /*0340*/  @!P1 FMUL R9, R9, R9 ;  /* 0x0000000909099220 */ /* 0x002fc80000400000 */
[----:B------:R-:W-:Y:S01]  /*0350*/  FSETP.GT.AND P0, PT, R11, 8.50705917302346158658e+37, PT ;  /* 0x7e8000000b00780b */ /* 0x000fe20003f04000 */
[----:B------:R-:W-:-:S03]  /*0360*/  FADD R12, R9, 1 ;  /* 0x3f800000090c7421 */ /* 0x000fc60000000000 */
[----:B------:R-:W-:Y:S01]  /*0370*/  FSEL R10, R6, 1, P0 ;  /* 0x3f800000060a7808 */ /* 0x000fe20000000000 */
[----:B------:R-:W0:Y:S01]  /*0380*/  LDC.64 R8, c[0x0][0x240] ;  /* 0x00009000ff087b82 */ /* 0x000e220000000a00 */
[----:B------:R-:W-:-:S04]  /*0390*/  FSETP.GT.AND P1, PT, R12, 8.50705917302346158658e+37, PT ;  /* 0x7e8000000c00780b */ /* 0x000fc80003f24000 */
[----:B------:R-:W-:-:S03]  /*03a0*/  FSEL R13, R6, 1, P1 ;  /* 0x3f800000060d7808 */ /* 0x000fc60000800000 */
[----:B------:R-:W-:-:S06]  /*03b0*/  @P0 FMUL R11, R11, 0.25 ;  /* 0x3e8000000b0b0820 */ /* 0x000fcc0000400000 */
[----:B------:R-:W1:Y:S01]  /*03c0*/  MUFU.RCP R11, R11 ;  /* 0x0000000b000b7308 */ /* 0x000e620000001000 */
[----:B------:R-:W-:-:S07]  /*03d0*/  @P1 FMUL R12, R12, 0.25 ;  /* 0x3e8000000c0c1820 */ /* 0x000fce0000400000 */
[----:B------:R-:W2:Y:S01]  /*03e0*/  MUFU.RCP R12, R12 ;  /* 0x0000000c000c7308 */ /* 0x000ea20000001000 */
[----:B0-----:R-:W-:-:S04]  /*03f0*/  IMAD.WIDE R6, R0, 0x4, R8 ;  /* 0x0000000400067825 */ /* 0x001fc800078e0208 */
[----:B-1----:R-:W-:Y:S01]  /*0400*/  FMUL R8, R11, R10 ;  /* 0x0000000a0b087220 */ /* 0x002fe20000400000 */
[----:B--2---:R-:W-:-:S05]  /*0410*/  FMUL R9, R12, R13 ;  /* 0x0000000d0c097220 */ /* 0x004fca0000400000 */
[----:B------:R-:W-:Y:S01]  /*0420*/  STG.E.64 desc[UR4][R6.64], R8 ;  /* 0x0000000806007986 */ /* 0x000fe2000c101b04 */
[----:B------:R-:W-:Y:S05]  /*0430*/  EXIT ;  /* 0x000000000000794d */ /* 0x000fea0003800000 */
.L_x_0:
[----:B------:R-:W-:-:S00]  /*0440*/  BRA `(.L_x_0) ;  /* 0xfffffffc00fc7947 */ /* 0x000fc0000383ffff */
[----:B------:R-:W-:-:S00]  /*0450*/  NOP ;  /* 0x0000000000007918 */ /* 0x000fc00000000000 */
        /* <DEDUP_REMOVED lines=10> */
.L_x_1:


//--------------------- .nv.global.init           --------------------------
	.section	.nv.global.init,"aw",@progbits
.nv.global.init:
	.type		_$_str,@object
	.size		_$_str,(_$_str_$_2 - _$_str)
_$_str:
        /*0000*/ 	.byte	0x5f, 0x5f, 0x43, 0x55, 0x44, 0x41, 0x5f, 0x46, 0x54, 0x5a, 0x00
	.type		_$_str_$_2,@object
	.size		_$_str_$_2,(.L_1 - _$_str_$_2)
_$_str_$_2:
        /*000b*/ 	.byte	0x5f, 0x5f, 0x43, 0x55, 0x44, 0x41, 0x5f, 0x50, 0x52, 0x45, 0x43, 0x5f, 0x53, 0x51, 0x52, 0x54
        /*001b*/ 	.byte	0x00
.L_1:


//--------------------- .nv.constant0.triton_poi_fused__native_batch_norm_legit_no_training_convolution_sigmoid_40 --------------------------
	.section	.nv.constant0.triton_poi_fused__native_batch_norm_legit_no_training_convolution_sigmoid_40,"a",@progbits
	.sectionflags	@""
	.align	4
.nv.constant0.triton_poi_fused__native_batch_norm_legit_no_training_convolution_sigmoid_40:
	.zero		588
